//
// Generated by NVIDIA NVVM Compiler
//
// Compiler Build ID: CL-36424714
// Cuda compilation tools, release 13.0, V13.0.88
// Based on NVVM 20.0.0
//

.version 9.0
.target sm_100
.address_size 64

	// .globl	_Z10countWordsPPciS_Pi

.visible .entry _Z10countWordsPPciS_Pi(
	.param .u64 .ptr .align 1 _Z10countWordsPPciS_Pi_param_0,
	.param .u32 _Z10countWordsPPciS_Pi_param_1,
	.param .u64 .ptr .align 1 _Z10countWordsPPciS_Pi_param_2,
	.param .u64 .ptr .align 1 _Z10countWordsPPciS_Pi_param_3
)
{
	.reg .pred 	%p<7>;
	.reg .b16 	%rs<13>;
	.reg .b32 	%r<7>;
	.reg .b64 	%rd<20>;

	ld.param.u64 	%rd6, [_Z10countWordsPPciS_Pi_param_0];
	ld.param.u32 	%r2, [_Z10countWordsPPciS_Pi_param_1];
	ld.param.u64 	%rd8, [_Z10countWordsPPciS_Pi_param_2];
	ld.param.u64 	%rd7, [_Z10countWordsPPciS_Pi_param_3];
	cvta.to.global.u64 	%rd1, %rd8;
	mov.u32 	%r3, %ntid.x;
	mov.u32 	%r4, %ctaid.x;
	mov.u32 	%r5, %tid.x;
	mad.lo.s32 	%r1, %r3, %r4, %r5;
	setp.ge.s32 	%p1, %r1, %r2;
	@%p1 bra 	$L__BB0_8;
	cvta.to.global.u64 	%rd10, %rd6;
	mul.wide.s32 	%rd11, %r1, 8;
	add.s64 	%rd12, %rd10, %rd11;
	ld.global.u64 	%rd2, [%rd12];
	ld.u8 	%rs11, [%rd2];
	setp.eq.s16 	%p2, %rs11, 0;
	mov.b64 	%rd19, 0;
	mov.b16 	%rs6, 0;
	mov.u16 	%rs12, %rs6;
	@%p2 bra 	$L__BB0_6;
	mov.b64 	%rd19, 0;
	bra.uni 	$L__BB0_4;
$L__BB0_3:
	add.s64 	%rd3, %rd19, 1;
	add.s64 	%rd15, %rd2, %rd19;
	ld.u8 	%rs11, [%rd15+1];
	setp.eq.s16 	%p5, %rs11, 0;
	mov.u64 	%rd19, %rd3;
	mov.u16 	%rs12, %rs6;
	@%p5 bra 	$L__BB0_6;
$L__BB0_4:
	add.s64 	%rd14, %rd1, %rd19;
	ld.global.u8 	%rs4, [%rd14];
	setp.eq.s16 	%p3, %rs4, 0;
	mov.u16 	%rs12, %rs11;
	@%p3 bra 	$L__BB0_6;
	setp.eq.s16 	%p4, %rs11, %rs4;
	@%p4 bra 	$L__BB0_3;
	bra.uni 	$L__BB0_8;
$L__BB0_6:
	add.s64 	%rd16, %rd1, %rd19;
	ld.global.u8 	%rs9, [%rd16];
	and.b16  	%rs10, %rs12, 255;
	setp.ne.s16 	%p6, %rs10, %rs9;
	@%p6 bra 	$L__BB0_8;
	cvta.to.global.u64 	%rd17, %rd7;
	atom.global.add.u32 	%r6, [%rd17], 1;
$L__BB0_8:
	ret;

}


// ===== COMPILED SASS (sm_100) =====

	.target	sm_100

	.elftype	@"ET_EXEC"


//--------------------- .note.nv.tkinfo           --------------------------
	.section	.note.nv.tkinfo,"",@"SHT_NOTE"
	.sectionflags	@"SHF_NOTE_NV_TKINFO"
	.tkinfo
        /*0018*/ 	.word	0x00000002
        /*0030*/ 	.string	""
        /*0030*/ 	.string	"ptxas"
        /*0030*/ 	.string	"Cuda compilation tools, release 13.0, V13.0.88"
        /*0030*/ 	.string	"Build cuda_13.0.r13.0/compiler.36424714_0"
        /*0030*/ 	.string	"-arch sm_100 -m 64 "



//--------------------- .note.nv.cuinfo           --------------------------
	.section	.note.nv.cuinfo,"",@"SHT_NOTE"
	.sectionflags	@"SHF_NOTE_NV_CUINFO"
        /*0018*/ 	.short	0x0002
        /*001a*/ 	.short	0x0064
        /*001c*/ 	.short	0x0082
	.zero		2


//--------------------- .nv.info                  --------------------------
	.section	.nv.info,"",@"SHT_CUDA_INFO"
	.align	4


	//----- nvinfo : EIATTR_REGCOUNT
	.align		4
        /*0000*/ 	.byte	0x04, 0x2f
        /*0002*/ 	.short	(.L_1 - .L_0)
	.align		4
.L_0:
        /*0004*/ 	.word	index@(_Z10countWordsPPciS_Pi)
        /*0008*/ 	.word	0x0000000c


	//----- nvinfo : EIATTR_FRAME_SIZE
	.align		4
.L_1:
        /*000c*/ 	.byte	0x04, 0x11
        /*000e*/ 	.short	(.L_3 - .L_2)
	.align		4
.L_2:
        /*0010*/ 	.word	index@(_Z10countWordsPPciS_Pi)
        /*0014*/ 	.word	0x00000000


	//----- nvinfo : EIATTR_MIN_STACK_SIZE
	.align		4
.L_3:
        /*0018*/ 	.byte	0x04, 0x12
        /*001a*/ 	.short	(.L_5 - .L_4)
	.align		4
.L_4:
        /*001c*/ 	.word	index@(_Z10countWordsPPciS_Pi)
        /*0020*/ 	.word	0x00000000
.L_5:


//--------------------- .nv.compat                --------------------------
	.section	.nv.compat,"",@"SHT_CUDA_COMPAT_INFO"
	.align	4
        /*0000*/ 	.byte	0x02, 0x09, 0x00, 0x00, 0x02, 0x02, 0x01, 0x00, 0x02, 0x05, 0x05, 0x00, 0x03, 0x07, 0x01, 0x01
        /*0010*/ 	.byte	0x02, 0x03, 0x00, 0x00, 0x02, 0x06, 0x01, 0x00, 0x04, 0x0b, 0x08, 0x00, 0x09, 0x00, 0x00, 0x00
        /*0020*/ 	.byte	0x00, 0x00, 0x00, 0x00


//--------------------- .nv.info._Z10countWordsPPciS_Pi --------------------------
	.section	.nv.info._Z10countWordsPPciS_Pi,"",@"SHT_CUDA_INFO"
	.sectionflags	@""
	.align	4


	//----- nvinfo : EIATTR_CUDA_API_VERSION
	.align		4
        /*0000*/ 	.byte	0x04, 0x37
        /*0002*/ 	.short	(.L_7 - .L_6)
.L_6:
        /*0004*/ 	.word	0x00000082


	//----- nvinfo : EIATTR_KPARAM_INFO
	.align		4
.L_7:
        /*0008*/ 	.byte	0x04, 0x17
        /*000a*/ 	.short	(.L_9 - .L_8)
.L_8:
        /*000c*/ 	.word	0x00000000
        /*0010*/ 	.short	0x0003
        /*0012*/ 	.short	0x0018
        /*0014*/ 	.byte	0x00, 0xf5, 0x21, 0x00


	//----- nvinfo : EIATTR_KPARAM_INFO
	.align		4
.L_9:
        /*0018*/ 	.byte	0x04, 0x17
        /*001a*/ 	.short	(.L_11 - .L_10)
.L_10:
        /*001c*/ 	.word	0x00000000
        /*0020*/ 	.short	0x0002
        /*0022*/ 	.short	0x0010
        /*0024*/ 	.byte	0x00, 0xf5, 0x21, 0x00


	//----- nvinfo : EIATTR_KPARAM_INFO
	.align		4
.L_11:
        /*0028*/ 	.byte	0x04, 0x17
        /*002a*/ 	.short	(.L_13 - .L_12)
.L_12:
        /*002c*/ 	.word	0x00000000
        /*0030*/ 	.short	0x0001
        /*0032*/ 	.short	0x0008
        /*0034*/ 	.byte	0x00, 0xf0, 0x11, 0x00


	//----- nvinfo : EIATTR_KPARAM_INFO
	.align		4
.L_13:
        /*0038*/ 	.byte	0x04, 0x17
        /*003a*/ 	.short	(.L_15 - .L_14)
.L_14:
        /*003c*/ 	.word	0x00000000
        /*0040*/ 	.short	0x0000
        /*0042*/ 	.short	0x0000
        /*0044*/ 	.byte	0x00, 0xf5, 0x21, 0x00


	//----- nvinfo : EIATTR_SPARSE_MMA_MASK
	.align		4
.L_15:
        /*0048*/ 	.byte	0x03, 0x50
        /*004a*/ 	.short	0x0000


	//----- nvinfo : EIATTR_MAXREG_COUNT
	.align		4
        /*004c*/ 	.byte	0x03, 0x1b
        /*004e*/ 	.short	0x00ff


	//----- nvinfo : EIATTR_MERCURY_ISA_VERSION
	.align		4
        /*0050*/ 	.byte	0x03, 0x5f
        /*0052*/ 	.short	0x0101


	//----- nvinfo : EIATTR_INT_WARP_WIDE_INSTR_OFFSETS
	.align		4
        /*0054*/ 	.byte	0x04, 0x31
        /*0056*/ 	.short	(.L_17 - .L_16)


	//   ....[0]....
.L_16:
        /*0058*/ 	.word	0x00000320


	//----- nvinfo : EIATTR_VRC_CTA_INIT_COUNT
	.align		4
.L_17:
        /*005c*/ 	.byte	0x02, 0x4a
	.zero		1
	.zero		1


	//----- nvinfo : EIATTR_EXIT_INSTR_OFFSETS
	.align		4
        /*0060*/ 	.byte	0x04, 0x1c
        /*0062*/ 	.short	(.L_19 - .L_18)


	//   ....[0]....
.L_18:
        /*0064*/ 	.word	0x00000070


	//   ....[1]....
        /*0068*/ 	.word	0x000001e0


	//   ....[2]....
        /*006c*/ 	.word	0x000002f0


	//   ....[3]....
        /*0070*/ 	.word	0x00000370


	//----- nvinfo : EIATTR_CRS_STACK_SIZE
	.align		4
.L_19:
        /*0074*/ 	.byte	0x04, 0x1e
        /*0076*/ 	.short	(.L_21 - .L_20)
.L_20:
        /*0078*/ 	.word	0x00000000


	//----- nvinfo : EIATTR_CBANK_PARAM_SIZE
	.align		4
.L_21:
        /*007c*/ 	.byte	0x03, 0x19
        /*007e*/ 	.short	0x0020


	//----- nvinfo : EIATTR_PARAM_CBANK
	.align		4
        /*0080*/ 	.byte	0x04, 0x0a
        /*0082*/ 	.short	(.L_23 - .L_22)
	.align		4
.L_22:
        /*0084*/ 	.word	index@(.nv.constant0._Z10countWordsPPciS_Pi)
        /*0088*/ 	.short	0x0380
        /*008a*/ 	.short	0x0020


	//----- nvinfo : EIATTR_SW_WAR
	.align		4
.L_23:
        /*008c*/ 	.byte	0x04, 0x36
        /*008e*/ 	.short	(.L_25 - .L_24)
.L_24:
        /*0090*/ 	.word	0x00000008
.L_25:


//--------------------- .nv.callgraph             --------------------------
	.section	.nv.callgraph,"",@"SHT_CUDA_CALLGRAPH"
	.align	4
	.sectionentsize	8
	.align		4
        /*0000*/ 	.word	0x00000000
	.align		4
        /*0004*/ 	.word	0xffffffff
	.align		4
        /*0008*/ 	.word	0x00000000
	.align		4
        /*000c*/ 	.word	0xfffffffe
	.align		4
        /*0010*/ 	.word	0x00000000
	.align		4
        /*0014*/ 	.word	0xfffffffd
	.align		4
        /*0018*/ 	.word	0x00000000
	.align		4
        /*001c*/ 	.word	0xfffffffc


//--------------------- .text._Z10countWordsPPciS_Pi --------------------------
	.section	.text._Z10countWordsPPciS_Pi,"ax",@progbits
	.align	128
        .global         _Z10countWordsPPciS_Pi
        .type           _Z10countWordsPPciS_Pi,@function
        .size           _Z10countWordsPPciS_Pi,(.L_x_4 - _Z10countWordsPPciS_Pi)
        .other          _Z10countWordsPPciS_Pi,@"STO_CUDA_ENTRY STV_DEFAULT"
_Z10countWordsPPciS_Pi:
.text._Z10countWordsPPciS_Pi:
[----:B------:R-:W-:Y:S01]  /*0000*/  LDC R1, c[0x0][0x37c] ;  /* 0x0000df00ff017b82 */ /* 0x000fe20000000800 */
[----:B------:R-:W0:Y:S01]  /*0010*/  S2R R5, SR_CTAID.X ;  /* 0x0000000000057919 */ /* 0x000e220000002500 */
[----:B------:R-:W0:Y:S01]  /*0020*/  LDCU UR4, c[0x0][0x360] ;  /* 0x00006c00ff0477ac */ /* 0x000e220008000800 */
[----:B------:R-:W0:Y:S01]  /*0030*/  S2R R0, SR_TID.X ;  /* 0x0000000000007919 */ /* 0x000e220000002100 */
[----:B------:R-:W1:Y:S01]  /*0040*/  LDCU UR5, c[0x0][0x388] ;  /* 0x00007100ff0577ac */ /* 0x000e620008000800 */
[----:B0-----:R-:W-:-:S05]  /*0050*/  IMAD R5, R5, UR4, R0 ;  /* 0x0000000405057c24 */ /* 0x001fca000f8e0200 */
[----:B-1----:R-:W-:-:S13]  /*0060*/  ISETP.GE.AND P0, PT, R5, UR5, PT ;  /* 0x0000000505007c0c */ /* 0x002fda000bf06270 */
[----:B------:R-:W-:Y:S05]  /*0070*/  @P0 EXIT ;  /* 0x000000000000094d */ /* 0x000fea0003800000 */
[----:B------:R-:W0:Y:S01]  /*0080*/  LDC.64 R2, c[0x0][0x380] ;  /* 0x0000e000ff027b82 */ /* 0x000e220000000a00 */
[----:B------:R-:W1:Y:S01]  /*0090*/  LDCU.64 UR4, c[0x0][0x358] ;  /* 0x00006b00ff0477ac */ /* 0x000e620008000a00 */
[----:B------:R-:W2:Y:S01]  /*00a0*/  LDCU.64 UR6, c[0x0][0x390] ;  /* 0x00007200ff0677ac */ /* 0x000ea20008000a00 */
[----:B0-----:R-:W-:-:S06]  /*00b0*/  IMAD.WIDE R2, R5, 0x8, R2 ;  /* 0x0000000805027825 */ /* 0x001fcc00078e0202 */
[----:B-1----:R-:W3:Y:S04]  /*00c0*/  LDG.E.64 R2, desc[UR4][R2.64] ;  /* 0x0000000402027981 */ /* 0x002ee8000c1e1b00 */
[----:B---3--:R-:W3:Y:S01]  /*00d0*/  LD.E.U8 R0, desc[UR4][R2.64] ;  /* 0x0000000402007980 */ /* 0x008ee2000c101100 */
[----:B------:R-:W-:Y:S01]  /*00e0*/  BSSY.RECONVERGENT B0, `(.L_x_0) ;  /* 0x000001a000007945 */ /* 0x000fe20003800200 */
[----:B------:R-:W-:Y:S01]  /*00f0*/  IMAD.MOV.U32 R9, RZ, RZ, RZ ;  /* 0x000000ffff097224 */ /* 0x000fe200078e00ff */
[----:B------:R-:W-:Y:S01]  /*0100*/  PRMT R6, RZ, 0x7610, R6 ;  /* 0x00007610ff067816 */ /* 0x000fe20000000006 */
[----:B------:R-:W-:Y:S01]  /*0110*/  IMAD.MOV.U32 R7, RZ, RZ, RZ ;  /* 0x000000ffff077224 */ /* 0x000fe200078e00ff */
[----:B---3--:R-:W-:-:S13]  /*0120*/  ISETP.NE.AND P0, PT, R0, RZ, PT ;  /* 0x000000ff0000720c */ /* 0x008fda0003f05270 */
[----:B--2---:R-:W-:Y:S05]  /*0130*/  @!P0 BRA `(.L_x_1) ;  /* 0x0000000000508947 */ /* 0x004fea0003800000 */
[----:B------:R-:W-:Y:S02]  /*0140*/  IMAD.MOV.U32 R9, RZ, RZ, RZ ;  /* 0x000000ffff097224 */ /* 0x000fe400078e00ff */
[----:B------:R-:W-:-:S07]  /*0150*/  IMAD.MOV.U32 R7, RZ, RZ, RZ ;  /* 0x000000ffff077224 */ /* 0x000fce00078e00ff */
.L_x_2:
[----:B------:R-:W-:-:S04]  /*0160*/  IADD3 R4, P0, PT, R9, UR6, RZ ;  /* 0x0000000609047c10 */ /* 0x000fc8000ff1e0ff */
[----:B------:R-:W-:-:S06]  /*0170*/  IADD3.X R5, PT, PT, R7, UR7, RZ, P0, !PT ;  /* 0x0000000707057c10 */ /* 0x000fcc00087fe4ff */
[----:B------:R-:W2:Y:S01]  /*0180*/  LDG.E.U8 R5, desc[UR4][R4.64] ;  /* 0x0000000404057981 */ /* 0x000ea2000c1e1100 */
[----:B------:R-:W-:Y:S02]  /*0190*/  PRMT R6, R0, 0x7610, R6 ;  /* 0x0000761000067816 */ /* 0x000fe40000000006 */
[----:B--2---:R-:W-:-:S13]  /*01a0*/  ISETP.NE.AND P0, PT, R5, RZ, PT ;  /* 0x000000ff0500720c */ /* 0x004fda0003f05270 */
[----:B------:R-:W-:Y:S05]  /*01b0*/  @!P0 BRA `(.L_x_1) ;  /* 0x0000000000308947 */ /* 0x000fea0003800000 */
[----:B------:R-:W-:-:S04]  /*01c0*/  PRMT R0, R0, 0x9910, RZ ;  /* 0x0000991000007816 */ /* 0x000fc800000000ff */
[----:B------:R-:W-:-:S13]  /*01d0*/  ISETP.NE.AND P0, PT, R0, R5, PT ;  /* 0x000000050000720c */ /* 0x000fda0003f05270 */
[----:B------:R-:W-:Y:S05]  /*01e0*/  @P0 EXIT ;  /* 0x000000000000094d */ /* 0x000fea0003800000 */
[----:B------:R-:W-:-:S05]  /*01f0*/  IADD3 R4, P0, PT, R2, R9, RZ ;  /* 0x0000000902047210 */ /* 0x000fca0007f1e0ff */
[----:B------:R-:W-:-:S05]  /*0200*/  IMAD.X R5, R3, 0x1, R7, P0 ;  /* 0x0000000103057824 */ /* 0x000fca00000e0607 */
[----:B------:R-:W2:Y:S01]  /*0210*/  LD.E.U8 R0, desc[UR4][R4.64+0x1] ;  /* 0x0000010404007980 */ /* 0x000ea2000c101100 */
[----:B------:R-:W-:-:S05]  /*0220*/  IADD3 R6, P1, PT, R9, 0x1, RZ ;  /* 0x0000000109067810 */ /* 0x000fca0007f3e0ff */
[----:B------:R-:W-:Y:S02]  /*0230*/  IMAD.X R7, RZ, RZ, R7, P1 ;  /* 0x000000ffff077224 */ /* 0x000fe400008e0607 */
[----:B------:R-:W-:Y:S01]  /*0240*/  IMAD.MOV.U32 R9, RZ, RZ, R6 ;  /* 0x000000ffff097224 */ /* 0x000fe200078e0006 */
[----:B--2---:R-:W-:-:S13]  /*0250*/  ISETP.NE.AND P0, PT, R0, RZ, PT ;  /* 0x000000ff0000720c */ /* 0x004fda0003f05270 */
[----:B------:R-:W-:Y:S05]  /*0260*/  @P0 BRA `(.L_x_2) ;  /* 0xfffffffc00bc0947 */ /* 0x000fea000383ffff */
[----:B------:R-:W-:-:S07]  /*0270*/  PRMT R6, RZ, 0x7610, R6 ;  /* 0x00007610ff067816 */ /* 0x000fce0000000006 */
.L_x_1:
[----:B------:R-:W-:Y:S05]  /*0280*/  BSYNC.RECONVERGENT B0 ;  /* 0x0000000000007941 */ /* 0x000fea0003800200 */
.L_x_0:
[----:B------:R-:W0:Y:S02]  /*0290*/  LDCU.64 UR8, c[0x0][0x390] ;  /* 0x00007200ff0877ac */ /* 0x000e240008000a00 */
[----:B0-----:R-:W-:-:S04]  /*02a0*/  IADD3 R2, P0, PT, R9, UR8, RZ ;  /* 0x0000000809027c10 */ /* 0x001fc8000ff1e0ff */
[----:B------:R-:W-:-:S05]  /*02b0*/  IADD3.X R3, PT, PT, R7, UR9, RZ, P0, !PT ;  /* 0x0000000907037c10 */ /* 0x000fca00087fe4ff */
[----:B------:R-:W2:Y:S01]  /*02c0*/  LDG.E.U8 R2, desc[UR4][R2.64] ;  /* 0x0000000402027981 */ /* 0x000ea2000c1e1100 */
[----:B------:R-:W-:-:S04]  /*02d0*/  LOP3.LUT R5, R6, 0xff, RZ, 0xc0, !PT ;  /* 0x000000ff06057812 */ /* 0x000fc800078ec0ff */
[----:B--2---:R-:W-:-:S13]  /*02e0*/  ISETP.NE.AND P0, PT, R5, R2, PT ;  /* 0x000000020500720c */ /* 0x004fda0003f05270 */
[----:B------:R-:W-:Y:S05]  /*02f0*/  @P0 EXIT ;  /* 0x000000000000094d */ /* 0x000fea0003800000 */
[----:B------:R-:W0:Y:S01]  /*0300*/  S2R R0, SR_LANEID ;  /* 0x0000000000007919 */ /* 0x000e220000000000 */
[----:B------:R-:W1:Y:S01]  /*0310*/  LDC.64 R2, c[0x0][0x398] ;  /* 0x0000e600ff027b82 */ /* 0x000e620000000a00 */
[----:B------:R-:W-:Y:S02]  /*0320*/  VOTEU.ANY UR6, UPT, PT ;  /* 0x0000000000067886 */ /* 0x000fe400038e0100 */
[----:B------:R-:W-:Y:S02]  /*0330*/  UFLO.U32 UR7, UR6 ;  /* 0x00000006000772bd */ /* 0x000fe400080e0000 */
[----:B------:R-:W1:Y:S04]  /*0340*/  POPC R5, UR6 ;  /* 0x0000000600057d09 */ /* 0x000e680008000000 */
[----:B0-----:R-:W-:-:S13]  /*0350*/  ISETP.EQ.U32.AND P0, PT, R0, UR7, PT ;  /* 0x0000000700007c0c */ /* 0x001fda000bf02070 */
[----:B-1----:R-:W-:Y:S01]  /*0360*/  @P0 REDG.E.ADD.STRONG.GPU desc[UR4][R2.64], R5 ;  /* 0x000000050200098e */ /* 0x002fe2000c12e104 */
[----:B------:R-:W-:Y:S05]  /*0370*/  EXIT ;  /* 0x000000000000794d */ /* 0x000fea0003800000 */
.L_x_3:
[----:B------:R-:W-:-:S00]  /*0380*/  BRA `(.L_x_3) ;  /* 0xfffffffc00fc7947 */ /* 0x000fc0000383ffff */
[----:B------:R-:W-:-:S00]  /*0390*/  NOP ;  /* 0x0000000000007918 */ /* 0x000fc00000000000 */
        /* <DEDUP_REMOVED lines=14> */
.L_x_4:


//--------------------- .nv.shared.reserved.0     --------------------------
	.section	.nv.shared.reserved.0,"aw",@nobits
	.weak		__nv_reservedSMEM_offset_0_alias
	.size		__nv_reservedSMEM_offset_0_alias, 0, 64
	.other		__nv_reservedSMEM_offset_0_alias,@"STO_CUDA_RESERVED_SHARED STV_DEFAULT"
__nv_reservedSMEM_offset_0_alias:
	.zero		0
	.zero		64


//--------------------- .nv.constant0._Z10countWordsPPciS_Pi --------------------------
	.section	.nv.constant0._Z10countWordsPPciS_Pi,"a",@progbits
	.sectionflags	@""
	.align	4
.nv.constant0._Z10countWordsPPciS_Pi:
	.zero		928


//--------------------- SYMBOLS --------------------------

	.type		.nv.reservedSmem.offset0,@object
	.size		.nv.reservedSmem.offset0,0x4
